	.headerflags	@"EF_CUDA_TEXMODE_UNIFIED EF_CUDA_64BIT_ADDRESS EF_CUDA_ACCELERATORS EF_CUDA_SM90 EF_CUDA_VIRTUAL_SM(EF_CUDA_SM90)"
	.elftype	@"ET_EXEC"


//--------------------- .nv.info                  --------------------------
	.section	.nv.info,"",@"SHT_CUDA_INFO"
	.align	4


	//----- nvinfo : EIATTR_REGCOUNT
	.align		4
        /*0000*/ 	.byte	0x04, 0x2f
        /*0002*/ 	.short	(.L_3 - .L_2)
	.align		4
.L_2:
        /*0004*/ 	.word	index@(triton_poi_fused__native_batch_norm_legit_no_training_hardtanh_22)
        /*0008*/ 	.word	0x00000010


	//----- nvinfo : EIATTR_MIN_STACK_SIZE
	.align		4
.L_3:
        /*000c*/ 	.byte	0x04, 0x12
        /*000e*/ 	.short	(.L_5 - .L_4)
	.align		4
.L_4:
        /*0010*/ 	.word	index@(triton_poi_fused__native_batch_norm_legit_no_training_hardtanh_22)
        /*0014*/ 	.word	0x00000000


	//----- nvinfo : EIATTR_FRAME_SIZE
	.align		4
.L_5:
        /*0018*/ 	.byte	0x04, 0x11
        /*001a*/ 	.short	(.L_7 - .L_6)
	.align		4
.L_6:
        /*001c*/ 	.word	index@(triton_poi_fused__native_batch_norm_legit_no_training_hardtanh_22)
        /*0020*/ 	.word	0x00000000


	//----- nvinfo : EIATTR_MIN_STACK_SIZE
	.align		4
.L_7:
        /*0024*/ 	.byte	0x04, 0x12
        /*0026*/ 	.short	(.L_9 - .L_8)
	.align		4
.L_8:
        /*0028*/ 	.word	index@(triton_poi_fused__native_batch_norm_legit_no_training_hardtanh_22)
        /*002c*/ 	.word	0x00000000
.L_9:


//--------------------- .nv.info.triton_poi_fused__native_batch_norm_legit_no_training_hardtanh_22 --------------------------
	.section	.nv.info.triton_poi_fused__native_batch_norm_legit_no_training_hardtanh_22,"",@"SHT_CUDA_INFO"
	.sectionflags	@""
	.align	4


	//----- nvinfo : EIATTR_CUDA_API_VERSION
	.align		4
        /*0000*/ 	.byte	0x04, 0x37
        /*0002*/ 	.short	(.L_11 - .L_10)
.L_10:
        /*0004*/ 	.word	0x0000007c


	//----- nvinfo : EIATTR_KPARAM_INFO
	.align		4
.L_11:
        /*0008*/ 	.byte	0x04, 0x17
        /*000a*/ 	.short	(.L_13 - .L_12)
.L_12:
        /*000c*/ 	.word	0x00000000
        /*0010*/ 	.short	0x0006
        /*0012*/ 	.short	0x0030
        /*0014*/ 	.byte	0x00, 0xf0, 0x11, 0x00


	//----- nvinfo : EIATTR_KPARAM_INFO
	.align		4
.L_13:
        /*0018*/ 	.byte	0x04, 0x17
        /*001a*/ 	.short	(.L_15 - .L_14)
.L_14:
        /*001c*/ 	.word	0x00000000
        /*0020*/ 	.short	0x0005
        /*0022*/ 	.short	0x0028
        /*0024*/ 	.byte	0x00, 0xf4, 0x21, 0x00


	//----- nvinfo : EIATTR_KPARAM_INFO
	.align		4
.L_15:
        /*0028*/ 	.byte	0x04, 0x17
        /*002a*/ 	.short	(.L_17 - .L_16)
.L_16:
        /*002c*/ 	.word	0x00000000
        /*0030*/ 	.short	0x0004
        /*0032*/ 	.short	0x0020
        /*0034*/ 	.byte	0x00, 0xf4, 0x21, 0x00


	//----- nvinfo : EIATTR_KPARAM_INFO
	.align		4
.L_17:
        /*0038*/ 	.byte	0x04, 0x17
        /*003a*/ 	.short	(.L_19 - .L_18)
.L_18:
        /*003c*/ 	.word	0x00000000
        /*0040*/ 	.short	0x0003
        /*0042*/ 	.short	0x0018
        /*0044*/ 	.byte	0x00, 0xf4, 0x21, 0x00


	//----- nvinfo : EIATTR_KPARAM_INFO
	.align		4
.L_19:
        /*0048*/ 	.byte	0x04, 0x17
        /*004a*/ 	.short	(.L_21 - .L_20)
.L_20:
        /*004c*/ 	.word	0x00000000
        /*0050*/ 	.short	0x0002
        /*0052*/ 	.short	0x0010
        /*0054*/ 	.byte	0x00, 0xf4, 0x21, 0x00


	//----- nvinfo : EIATTR_KPARAM_INFO
	.align		4
.L_21:
        /*0058*/ 	.byte	0x04, 0x17
        /*005a*/ 	.short	(.L_23 - .L_22)
.L_22:
        /*005c*/ 	.word	0x00000000
        /*0060*/ 	.short	0x0001
        /*0062*/ 	.short	0x0008
        /*0064*/ 	.byte	0x00, 0xf4, 0x21, 0x00


	//----- nvinfo : EIATTR_KPARAM_INFO
	.align		4
.L_23:
        /*0068*/ 	.byte	0x04, 0x17
        /*006a*/ 	.short	(.L_25 - .L_24)
.L_24:
        /*006c*/ 	.word	0x00000000
        /*0070*/ 	.short	0x0000
        /*0072*/ 	.short	0x0000
        /*0074*/ 	.byte	0x00, 0xf4, 0x21, 0x00


	//----- nvinfo : EIATTR_SPARSE_MMA_MASK
	.align		4
.L_25:
        /*0078*/ 	.byte	0x03, 0x50
        /*007a*/ 	.short	0x0000


	//----- nvinfo : EIATTR_MAXREG_COUNT
	.align		4
        /*007c*/ 	.byte	0x03, 0x1b
        /*007e*/ 	.short	0x00ff


	//----- nvinfo : EIATTR_EXIT_INSTR_OFFSETS
	.align		4
        /*0080*/ 	.byte	0x04, 0x1c
        /*0082*/ 	.short	(.L_27 - .L_26)


	//   ....[0]....
.L_26:
        /*0084*/ 	.word	0x000003c0


	//----- nvinfo : EIATTR_REQNTID
	.align		4
.L_27:
        /*0088*/ 	.byte	0x04, 0x10
        /*008a*/ 	.short	(.L_29 - .L_28)
.L_28:
        /*008c*/ 	.word	0x00000080
        /*0090*/ 	.word	0x00000001
        /*0094*/ 	.word	0x00000001


	//----- nvinfo : EIATTR_CBANK_PARAM_SIZE
	.align		4
.L_29:
        /*0098*/ 	.byte	0x03, 0x19
        /*009a*/ 	.short	0x0034


	//----- nvinfo : EIATTR_PARAM_CBANK
	.align		4
        /*009c*/ 	.byte	0x04, 0x0a
        /*009e*/ 	.short	(.L_31 - .L_30)
	.align		4
.L_30:
        /*00a0*/ 	.word	index@(.nv.constant0.triton_poi_fused__native_batch_norm_legit_no_training_hardtanh_22)
        /*00a4*/ 	.short	0x0210
        /*00a6*/ 	.short	0x0034


	//----- nvinfo : EIATTR_SW_WAR
	.align		4
.L_31:
        /*00a8*/ 	.byte	0x04, 0x36
        /*00aa*/ 	.short	(.L_33 - .L_32)
.L_32:
        /*00ac*/ 	.word	0x00000008
.L_33:


//--------------------- .nv.callgraph             --------------------------
	.section	.nv.callgraph,"",@"SHT_CUDA_CALLGRAPH"
	.align	4
	.sectionentsize	8
	.align		4
        /*0000*/ 	.word	0x00000000
	.align		4
        /*0004*/ 	.word	0xffffffff
	.align		4
        /*0008*/ 	.word	0x00000000
	.align		4
        /*000c*/ 	.word	0xfffffffe
	.align		4
        /*0010*/ 	.word	0x00000000
	.align		4
        /*0014*/ 	.word	0xfffffffd
	.align		4
        /*0018*/ 	.word	0x00000000
	.align		4
        /*001c*/ 	.word	0xfffffffc


//--------------------- .nv.constant4             --------------------------
	.section	.nv.constant4,"a",@progbits
	.align	8
	.align		8
.nv.constant4:
        /*0000*/ 	.dword	_$_str
	.align		8
        /*0008*/ 	.dword	_$_str_$_2


//--------------------- .text.triton_poi_fused__native_batch_norm_legit_no_training_hardtanh_22 --------------------------
	.section	.text.triton_poi_fused__native_batch_norm_legit_no_training_hardtanh_22,"ax",@progbits
	.align	128
        .global         triton_poi_fused__native_batch_norm_legit_no_training_hardtanh_22
        .type           triton_poi_fused__native_batch_norm_legit_no_training_hardtanh_22,@function
        .size           triton_poi_fused__native_batch_norm_legit_no_training_hardtanh_22,(.L_x_1 - triton_poi_fused__native_batch_norm_legit_no_training_hardtanh_22)
        .other          triton_poi_fused__native_batch_norm_legit_no_training_hardtanh_22,@"STO_CUDA_ENTRY STV_DEFAULT"
triton_poi_fused__native_batch_norm_legit_no_training_hardtanh_22:
.text.triton_poi_fused__native_batch_norm_legit_no_training_hardtanh_22:
[----:B------:R-:W-:Y:S01]  /*0000*/  LDC R1, c[0x0][0x28] ;  /* 0x00000a00ff017b82 */ /* 0x000fe20000000800 */
[----:B------:R-:W1:Y:S07]  /*0010*/  S2R R0, SR_TID.X ;  /* 0x0000000000007919 */ /* 0x000e6e0000002100 */
[----:B------:R-:W2:Y:S01]  /*0020*/  LDC.64 R6, c[0x0][0x220] ;  /* 0x00008800ff067b82 */ /* 0x000ea20000000a00 */
[----:B------:R-:W-:Y:S01]  /*0030*/  ULDC.64 UR4, c[0x0][0x208] ;  /* 0x0000820000047ab9 */ /* 0x000fe20000000a00 */
[----:B------:R-:W3:Y:S06]  /*0040*/  S2R R5, SR_CTAID.X ;  /* 0x0000000000057919 */ /* 0x000eec0000002500 */
[----:B------:R-:W4:Y:S08]  /*0050*/  LDC.64 R8, c[0x0][0x228] ;  /* 0x00008a00ff087b82 */ /* 0x000f300000000a00 */
[----:B------:R-:W5:Y:S01]  /*0060*/  LDC.64 R10, c[0x0][0x230] ;  /* 0x00008c00ff0a7b82 */ /* 0x000f620000000a00 */
[----:B-1----:R-:W-:Y:S01]  /*0070*/  IMAD.SHL.U32 R0, R0, 0x2, RZ ;  /* 0x0000000200007824 */ /* 0x002fe200078e00ff */
[----:B---3--:R-:W-:-:S04]  /*0080*/  SHF.R.S32.HI R3, RZ, 0x17, R5 ;  /* 0x00000017ff037819 */ /* 0x008fc80000011405 */
[----:B------:R-:W-:Y:S02]  /*0090*/  LOP3.LUT R0, R0, 0xfe, RZ, 0xc0, !PT ;  /* 0x000000fe00007812 */ /* 0x000fe400078ec0ff */
[----:B------:R-:W-:Y:S02]  /*00a0*/  SGXT R3, R3, 0x1 ;  /* 0x000000010303781a */ /* 0x000fe40000000200 */
[----:B------:R-:W-:-:S04]  /*00b0*/  LEA R0, R5, R0, 0x8 ;  /* 0x0000000005007211 */ /* 0x000fc800078e40ff */
[----:B------:R-:W-:-:S04]  /*00c0*/  LEA.HI R3, R3, R0, RZ, 0x4 ;  /* 0x0000000003037211 */ /* 0x000fc800078f20ff */
[----:B------:R-:W-:-:S05]  /*00d0*/  SHF.R.S32.HI R3, RZ, 0x4, R3 ;  /* 0x00000004ff037819 */ /* 0x000fca0000011403 */
[----:B------:R-:W-:-:S05]  /*00e0*/  IMAD.HI R2, R3, 0x2aaaaaab, RZ ;  /* 0x2aaaaaab03027827 */ /* 0x000fca00078e02ff */
[----:B------:R-:W-:-:S04]  /*00f0*/  SHF.R.U32.HI R5, RZ, 0x1f, R2 ;  /* 0x0000001fff057819 */ /* 0x000fc80000011602 */
[----:B------:R-:W-:Y:S02]  /*0100*/  LEA.HI R2, R2, R5, RZ, 0x1a ;  /* 0x0000000502027211 */ /* 0x000fe400078fd0ff */
[----:B------:R-:W1:Y:S03]  /*0110*/  LDC.64 R4, c[0x0][0x218] ;  /* 0x00008600ff047b82 */ /* 0x000e660000000a00 */
[----:B------:R-:W-:-:S04]  /*0120*/  IMAD R13, R2, -0x180, R3 ;  /* 0xfffffe80020d7824 */ /* 0x000fc800078e0203 */
[C---:B--2---:R-:W-:Y:S01]  /*0130*/  IMAD.WIDE R6, R13.reuse, 0x4, R6 ;  /* 0x000000040d067825 */ /* 0x044fe200078e0206 */
[----:B------:R-:W2:Y:S05]  /*0140*/  LDC.64 R2, c[0x0][0x210] ;  /* 0x00008400ff027b82 */ /* 0x000eaa0000000a00 */
[----:B------:R-:W3:Y:S01]  /*0150*/  LDG.E.EL R6, desc[UR4][R6.64] ;  /* 0x0000000406067981 */ /* 0x000ee2000c2e1900 */
[----:B----4-:R-:W-:-:S04]  /*0160*/  IMAD.WIDE R8, R13, 0x4, R8 ;  /* 0x000000040d087825 */ /* 0x010fc800078e0208 */
[C---:B-----5:R-:W-:Y:S02]  /*0170*/  IMAD.WIDE R10, R13.reuse, 0x4, R10 ;  /* 0x000000040d0a7825 */ /* 0x060fe400078e020a */
[----:B------:R-:W4:Y:S02]  /*0180*/  LDG.E.EL R8, desc[UR4][R8.64] ;  /* 0x0000000408087981 */ /* 0x000f24000c2e1900 */
[----:B-1----:R-:W-:Y:S02]  /*0190*/  IMAD.WIDE R4, R13, 0x4, R4 ;  /* 0x000000040d047825 */ /* 0x002fe400078e0204 */
[----:B------:R-:W4:Y:S04]  /*01a0*/  LDG.E.EL R11, desc[UR4][R10.64] ;  /* 0x000000040a0b7981 */ /* 0x000f28000c2e1900 */
[----:B------:R-:W5:Y:S01]  /*01b0*/  LDG.E.EL R4, desc[UR4][R4.64] ;  /* 0x0000000404047981 */ /* 0x000f62000c2e1900 */
[----:B--2---:R-:W-:-:S06]  /*01c0*/  IMAD.WIDE R2, R0, 0x4, R2 ;  /* 0x0000000400027825 */ /* 0x004fcc00078e0202 */
[----:B------:R-:W5:Y:S01]  /*01d0*/  LDG.E.64 R2, desc[UR4][R2.64] ;  /* 0x0000000402027981 */ /* 0x000f62000c1e1b00 */
[----:B------:R-:W-:Y:S02]  /*01e0*/  IMAD.MOV.U32 R12, RZ, RZ, 0x3e800000 ;  /* 0x3e800000ff0c7424 */ /* 0x000fe400078e00ff */
[----:B---3--:R-:W-:-:S04]  /*01f0*/  FADD R6, R6, 9.9999997473787516356e-06 ;  /* 0x3727c5ac06067421 */ /* 0x008fc80000000000 */
[----:B------:R-:W1:Y:S02]  /*0200*/  MUFU.SQRT R7, R6 ;  /* 0x0000000600077308 */ /* 0x000e640000002000 */
[C---:B-1----:R-:W-:Y:S02]  /*0210*/  FSETP.GT.AND P0, PT, R7.reuse, 8.50705917302346158658e+37, PT ;  /* 0x7e8000000700780b */ /* 0x042fe40003f04000 */
[----:B------:R-:W-:-:S11]  /*0220*/  FSETP.GEU.AND P1, PT, R7, 1.175494350822287508e-38, PT ;  /* 0x008000000700780b */ /* 0x000fd60003f2e000 */
[----:B------:R-:W-:-:S04]  /*0230*/  @P0 FMUL R7, R7, 0.25 ;  /* 0x3e80000007070820 */ /* 0x000fc80000400000 */
[----:B------:R-:W-:-:S06]  /*0240*/  @!P1 FMUL R7, R7, 16777216 ;  /* 0x4b80000007079820 */ /* 0x000fcc0000400000 */
[----:B------:R-:W1:Y:S01]  /*0250*/  MUFU.RCP R7, R7 ;  /* 0x0000000700077308 */ /* 0x000e620000001000 */
[----:B------:R-:W-:Y:S01]  /*0260*/  FSEL R12, R12, 1, P0 ;  /* 0x3f8000000c0c7808 */ /* 0x000fe20000000000 */
[----:B-----5:R-:W-:-:S04]  /*0270*/  FADD R2, R2, -R4 ;  /* 0x8000000402027221 */ /* 0x020fc80000000000 */
[----:B------:R-:W-:Y:S01]  /*0280*/  @!P1 FMUL R12, R12, 16777216 ;  /* 0x4b8000000c0c9820 */ /* 0x000fe20000400000 */
[----:B------:R-:W-:-:S03]  /*0290*/  FADD R3, R3, -R4 ;  /* 0x8000000403037221 */ /* 0x000fc60000000000 */
[----:B-1----:R-:W-:-:S04]  /*02a0*/  FMUL R12, R7, R12 ;  /* 0x0000000c070c7220 */ /* 0x002fc80000400000 */
[-C--:B------:R-:W-:Y:S01]  /*02b0*/  FMUL R4, R2, R12.reuse ;  /* 0x0000000c02047220 */ /* 0x080fe20000400000 */
[----:B------:R-:W-:Y:S02]  /*02c0*/  FMUL R12, R3, R12 ;  /* 0x0000000c030c7220 */ /* 0x000fe40000400000 */
[----:B------:R-:W1:Y:S01]  /*02d0*/  LDC.64 R2, c[0x0][0x238] ;  /* 0x00008e00ff027b82 */ /* 0x000e620000000a00 */
[C-C-:B----4-:R-:W-:Y:S01]  /*02e0*/  FFMA R4, R8.reuse, R4, R11.reuse ;  /* 0x0000000408047223 */ /* 0x150fe2000000000b */
[----:B------:R-:W-:-:S04]  /*02f0*/  FFMA R12, R8, R12, R11 ;  /* 0x0000000c080c7223 */ /* 0x000fc8000000000b */
[----:B------:R-:W-:Y:S02]  /*0300*/  FSETP.GTU.AND P0, PT, R4, RZ, PT ;  /* 0x000000ff0400720b */ /* 0x000fe40003f0c000 */
[----:B------:R-:W-:Y:S02]  /*0310*/  FSETP.GTU.AND P1, PT, R12, RZ, PT ;  /* 0x000000ff0c00720b */ /* 0x000fe40003f2c000 */
[----:B------:R-:W-:Y:S02]  /*0320*/  FSEL R4, R4, RZ, P0 ;  /* 0x000000ff04047208 */ /* 0x000fe40000000000 */
[----:B------:R-:W-:Y:S02]  /*0330*/  FSEL R5, R12, RZ, P1 ;  /* 0x000000ff0c057208 */ /* 0x000fe40000800000 */
[----:B------:R-:W-:Y:S02]  /*0340*/  FSETP.GEU.AND P2, PT, R4, 6, PT ;  /* 0x40c000000400780b */ /* 0x000fe40003f4e000 */
[----:B------:R-:W-:-:S02]  /*0350*/  FSETP.GEU.AND P3, PT, R5, 6, PT ;  /* 0x40c000000500780b */ /* 0x000fc40003f6e000 */
[----:B------:R-:W-:Y:S02]  /*0360*/  FSETP.NAN.AND P0, PT, R4, R4, PT ;  /* 0x000000040400720b */ /* 0x000fe40003f08000 */
[----:B------:R-:W-:Y:S01]  /*0370*/  FSETP.NAN.AND P1, PT, R5, R5, PT ;  /* 0x000000050500720b */ /* 0x000fe20003f28000 */
[----:B-1----:R-:W-:-:S06]  /*0380*/  IMAD.WIDE R2, R0, 0x4, R2 ;  /* 0x0000000400027825 */ /* 0x002fcc00078e0202 */
[----:B------:R-:W-:Y:S02]  /*0390*/  @P2 SEL R4, R4, 0x40c00000, P0 ;  /* 0x40c0000004042807 */ /* 0x000fe40000000000 */
[----:B------:R-:W-:-:S05]  /*03a0*/  @P3 SEL R5, R5, 0x40c00000, P1 ;  /* 0x40c0000005053807 */ /* 0x000fca0000800000 */
[----:B------:R-:W-:Y:S01]  /*03b0*/  STG.E.64 desc[UR4][R2.64], R4 ;  /* 0x0000000402007986 */ /* 0x000fe2000c101b04 */
[----:B------:R-:W-:Y:S05]  /*03c0*/  EXIT ;  /* 0x000000000000794d */ /* 0x000fea0003800000 */
.L_x_0:
[----:B------:R-:W-:-:S00]  /*03d0*/  BRA `(.L_x_0) ;  /* 0xfffffffc00fc7947 */ /* 0x000fc0000383ffff */
[----:B------:R-:W-:-:S00]  /*03e0*/  NOP ;  /* 0x0000000000007918 */ /* 0x000fc00000000000 */
        /* <DEDUP_REMOVED lines=9> */
.L_x_1:


//--------------------- .nv.global.init           --------------------------
	.section	.nv.global.init,"aw",@progbits
.nv.global.init:
	.type		_$_str,@object
	.size		_$_str,(_$_str_$_2 - _$_str)
_$_str:
        /*0000*/ 	.byte	0x5f, 0x5f, 0x43, 0x55, 0x44, 0x41, 0x5f, 0x46, 0x54, 0x5a, 0x00
	.type		_$_str_$_2,@object
	.size		_$_str_$_2,(.L_1 - _$_str_$_2)
_$_str_$_2:
        /*000b*/ 	.byte	0x5f, 0x5f, 0x43, 0x55, 0x44, 0x41, 0x5f, 0x50, 0x52, 0x45, 0x43, 0x5f, 0x53, 0x51, 0x52, 0x54
        /*001b*/ 	.byte	0x00
.L_1:


//--------------------- .nv.constant0.triton_poi_fused__native_batch_norm_legit_no_training_hardtanh_22 --------------------------
	.section	.nv.constant0.triton_poi_fused__native_batch_norm_legit_no_training_hardtanh_22,"a",@progbits
	.sectionflags	@""
	.align	4
.nv.constant0.triton_poi_fused__native_batch_norm_legit_no_training_hardtanh_22:
	.zero		580
